//
// Generated by NVIDIA NVVM Compiler
//
// Compiler Build ID: CL-36424714
// Cuda compilation tools, release 13.0, V13.0.88
// Based on NVVM 20.0.0
//

.version 9.0
.target sm_100
.address_size 64

	// .globl	_Z10shared_latPjS_Pmj
// _ZZ10shared_latPjS_PmjE1s has been demoted

.visible .entry _Z10shared_latPjS_Pmj(
	.param .u64 .ptr .align 1 _Z10shared_latPjS_Pmj_param_0,
	.param .u64 .ptr .align 1 _Z10shared_latPjS_Pmj_param_1,
	.param .u64 .ptr .align 1 _Z10shared_latPjS_Pmj_param_2,
	.param .u32 _Z10shared_latPjS_Pmj_param_3
)
{
	.reg .pred 	%p<5>;
	.reg .b32 	%r<220>;
	.reg .b64 	%rd<12>;
	// demoted variable
	.shared .align 8 .b8 _ZZ10shared_latPjS_PmjE1s[49152];
	ld.param.u64 	%rd3, [_Z10shared_latPjS_Pmj_param_0];
	ld.param.u64 	%rd4, [_Z10shared_latPjS_Pmj_param_1];
	ld.param.u64 	%rd5, [_Z10shared_latPjS_Pmj_param_2];
	ld.param.u32 	%r10, [_Z10shared_latPjS_Pmj_param_3];
	mov.u32 	%r11, %tid.x;
	mov.u32 	%r12, %ctaid.x;
	mov.u32 	%r1, %ntid.x;
	mad.lo.s32 	%r2, %r12, %r1, %r11;
	sub.s32 	%r3, 6144, %r10;
	setp.ge.u32 	%p1, %r2, %r3;
	@%p1 bra 	$L__BB0_3;
	mov.u32 	%r13, %nctaid.x;
	mul.lo.s32 	%r4, %r1, %r13;
	mov.u32 	%r20, _ZZ10shared_latPjS_PmjE1s;
	mov.u32 	%r218, %r2;
$L__BB0_2:
	add.s32 	%r14, %r218, %r10;
	mul.hi.u32 	%r15, %r14, -1431655765;
	shr.u32 	%r16, %r15, 12;
	mul.lo.s32 	%r17, %r16, 6144;
	sub.s32 	%r18, %r14, %r17;
	cvt.u64.u32 	%rd6, %r18;
	shl.b32 	%r19, %r218, 3;
	add.s32 	%r21, %r20, %r19;
	st.shared.u64 	[%r21], %rd6;
	add.s32 	%r218, %r218, %r4;
	setp.lt.u32 	%p2, %r218, %r3;
	@%p2 bra 	$L__BB0_2;
$L__BB0_3:
	setp.ne.s32 	%p3, %r2, 0;
	@%p3 bra 	$L__BB0_7;
	mov.b64 	%rd11, 0;
	mov.b32 	%r219, 0;
	// begin inline asm
	mov.u32 %r22, %clock;
	// end inline asm
	mov.u32 	%r26, _ZZ10shared_latPjS_PmjE1s;
$L__BB0_5:
	cvt.u32.u64 	%r24, %rd11;
	shl.b32 	%r25, %r24, 3;
	add.s32 	%r27, %r26, %r25;
	ld.shared.u32 	%r28, [%r27];
	shl.b32 	%r29, %r28, 3;
	add.s32 	%r30, %r26, %r29;
	ld.shared.u32 	%r31, [%r30];
	shl.b32 	%r32, %r31, 3;
	add.s32 	%r33, %r26, %r32;
	ld.shared.u32 	%r34, [%r33];
	shl.b32 	%r35, %r34, 3;
	add.s32 	%r36, %r26, %r35;
	ld.shared.u32 	%r37, [%r36];
	shl.b32 	%r38, %r37, 3;
	add.s32 	%r39, %r26, %r38;
	ld.shared.u32 	%r40, [%r39];
	shl.b32 	%r41, %r40, 3;
	add.s32 	%r42, %r26, %r41;
	ld.shared.u32 	%r43, [%r42];
	shl.b32 	%r44, %r43, 3;
	add.s32 	%r45, %r26, %r44;
	ld.shared.u32 	%r46, [%r45];
	shl.b32 	%r47, %r46, 3;
	add.s32 	%r48, %r26, %r47;
	ld.shared.u32 	%r49, [%r48];
	shl.b32 	%r50, %r49, 3;
	add.s32 	%r51, %r26, %r50;
	ld.shared.u32 	%r52, [%r51];
	shl.b32 	%r53, %r52, 3;
	add.s32 	%r54, %r26, %r53;
	ld.shared.u32 	%r55, [%r54];
	shl.b32 	%r56, %r55, 3;
	add.s32 	%r57, %r26, %r56;
	ld.shared.u32 	%r58, [%r57];
	shl.b32 	%r59, %r58, 3;
	add.s32 	%r60, %r26, %r59;
	ld.shared.u32 	%r61, [%r60];
	shl.b32 	%r62, %r61, 3;
	add.s32 	%r63, %r26, %r62;
	ld.shared.u32 	%r64, [%r63];
	shl.b32 	%r65, %r64, 3;
	add.s32 	%r66, %r26, %r65;
	ld.shared.u32 	%r67, [%r66];
	shl.b32 	%r68, %r67, 3;
	add.s32 	%r69, %r26, %r68;
	ld.shared.u32 	%r70, [%r69];
	shl.b32 	%r71, %r70, 3;
	add.s32 	%r72, %r26, %r71;
	ld.shared.u32 	%r73, [%r72];
	shl.b32 	%r74, %r73, 3;
	add.s32 	%r75, %r26, %r74;
	ld.shared.u32 	%r76, [%r75];
	shl.b32 	%r77, %r76, 3;
	add.s32 	%r78, %r26, %r77;
	ld.shared.u32 	%r79, [%r78];
	shl.b32 	%r80, %r79, 3;
	add.s32 	%r81, %r26, %r80;
	ld.shared.u32 	%r82, [%r81];
	shl.b32 	%r83, %r82, 3;
	add.s32 	%r84, %r26, %r83;
	ld.shared.u32 	%r85, [%r84];
	shl.b32 	%r86, %r85, 3;
	add.s32 	%r87, %r26, %r86;
	ld.shared.u32 	%r88, [%r87];
	shl.b32 	%r89, %r88, 3;
	add.s32 	%r90, %r26, %r89;
	ld.shared.u32 	%r91, [%r90];
	shl.b32 	%r92, %r91, 3;
	add.s32 	%r93, %r26, %r92;
	ld.shared.u32 	%r94, [%r93];
	shl.b32 	%r95, %r94, 3;
	add.s32 	%r96, %r26, %r95;
	ld.shared.u32 	%r97, [%r96];
	shl.b32 	%r98, %r97, 3;
	add.s32 	%r99, %r26, %r98;
	ld.shared.u32 	%r100, [%r99];
	shl.b32 	%r101, %r100, 3;
	add.s32 	%r102, %r26, %r101;
	ld.shared.u32 	%r103, [%r102];
	shl.b32 	%r104, %r103, 3;
	add.s32 	%r105, %r26, %r104;
	ld.shared.u32 	%r106, [%r105];
	shl.b32 	%r107, %r106, 3;
	add.s32 	%r108, %r26, %r107;
	ld.shared.u32 	%r109, [%r108];
	shl.b32 	%r110, %r109, 3;
	add.s32 	%r111, %r26, %r110;
	ld.shared.u32 	%r112, [%r111];
	shl.b32 	%r113, %r112, 3;
	add.s32 	%r114, %r26, %r113;
	ld.shared.u32 	%r115, [%r114];
	shl.b32 	%r116, %r115, 3;
	add.s32 	%r117, %r26, %r116;
	ld.shared.u32 	%r118, [%r117];
	shl.b32 	%r119, %r118, 3;
	add.s32 	%r120, %r26, %r119;
	ld.shared.u32 	%r121, [%r120];
	shl.b32 	%r122, %r121, 3;
	add.s32 	%r123, %r26, %r122;
	ld.shared.u32 	%r124, [%r123];
	shl.b32 	%r125, %r124, 3;
	add.s32 	%r126, %r26, %r125;
	ld.shared.u32 	%r127, [%r126];
	shl.b32 	%r128, %r127, 3;
	add.s32 	%r129, %r26, %r128;
	ld.shared.u32 	%r130, [%r129];
	shl.b32 	%r131, %r130, 3;
	add.s32 	%r132, %r26, %r131;
	ld.shared.u32 	%r133, [%r132];
	shl.b32 	%r134, %r133, 3;
	add.s32 	%r135, %r26, %r134;
	ld.shared.u32 	%r136, [%r135];
	shl.b32 	%r137, %r136, 3;
	add.s32 	%r138, %r26, %r137;
	ld.shared.u32 	%r139, [%r138];
	shl.b32 	%r140, %r139, 3;
	add.s32 	%r141, %r26, %r140;
	ld.shared.u32 	%r142, [%r141];
	shl.b32 	%r143, %r142, 3;
	add.s32 	%r144, %r26, %r143;
	ld.shared.u32 	%r145, [%r144];
	shl.b32 	%r146, %r145, 3;
	add.s32 	%r147, %r26, %r146;
	ld.shared.u32 	%r148, [%r147];
	shl.b32 	%r149, %r148, 3;
	add.s32 	%r150, %r26, %r149;
	ld.shared.u32 	%r151, [%r150];
	shl.b32 	%r152, %r151, 3;
	add.s32 	%r153, %r26, %r152;
	ld.shared.u32 	%r154, [%r153];
	shl.b32 	%r155, %r154, 3;
	add.s32 	%r156, %r26, %r155;
	ld.shared.u32 	%r157, [%r156];
	shl.b32 	%r158, %r157, 3;
	add.s32 	%r159, %r26, %r158;
	ld.shared.u32 	%r160, [%r159];
	shl.b32 	%r161, %r160, 3;
	add.s32 	%r162, %r26, %r161;
	ld.shared.u32 	%r163, [%r162];
	shl.b32 	%r164, %r163, 3;
	add.s32 	%r165, %r26, %r164;
	ld.shared.u32 	%r166, [%r165];
	shl.b32 	%r167, %r166, 3;
	add.s32 	%r168, %r26, %r167;
	ld.shared.u32 	%r169, [%r168];
	shl.b32 	%r170, %r169, 3;
	add.s32 	%r171, %r26, %r170;
	ld.shared.u32 	%r172, [%r171];
	shl.b32 	%r173, %r172, 3;
	add.s32 	%r174, %r26, %r173;
	ld.shared.u32 	%r175, [%r174];
	shl.b32 	%r176, %r175, 3;
	add.s32 	%r177, %r26, %r176;
	ld.shared.u32 	%r178, [%r177];
	shl.b32 	%r179, %r178, 3;
	add.s32 	%r180, %r26, %r179;
	ld.shared.u32 	%r181, [%r180];
	shl.b32 	%r182, %r181, 3;
	add.s32 	%r183, %r26, %r182;
	ld.shared.u32 	%r184, [%r183];
	shl.b32 	%r185, %r184, 3;
	add.s32 	%r186, %r26, %r185;
	ld.shared.u32 	%r187, [%r186];
	shl.b32 	%r188, %r187, 3;
	add.s32 	%r189, %r26, %r188;
	ld.shared.u32 	%r190, [%r189];
	shl.b32 	%r191, %r190, 3;
	add.s32 	%r192, %r26, %r191;
	ld.shared.u32 	%r193, [%r192];
	shl.b32 	%r194, %r193, 3;
	add.s32 	%r195, %r26, %r194;
	ld.shared.u32 	%r196, [%r195];
	shl.b32 	%r197, %r196, 3;
	add.s32 	%r198, %r26, %r197;
	ld.shared.u32 	%r199, [%r198];
	shl.b32 	%r200, %r199, 3;
	add.s32 	%r201, %r26, %r200;
	ld.shared.u32 	%r202, [%r201];
	shl.b32 	%r203, %r202, 3;
	add.s32 	%r204, %r26, %r203;
	ld.shared.u32 	%r205, [%r204];
	shl.b32 	%r206, %r205, 3;
	add.s32 	%r207, %r26, %r206;
	ld.shared.u32 	%r208, [%r207];
	shl.b32 	%r209, %r208, 3;
	add.s32 	%r210, %r26, %r209;
	ld.shared.u32 	%r211, [%r210];
	shl.b32 	%r212, %r211, 3;
	add.s32 	%r213, %r26, %r212;
	ld.shared.u32 	%r214, [%r213];
	shl.b32 	%r215, %r214, 3;
	add.s32 	%r216, %r26, %r215;
	ld.shared.u64 	%rd11, [%r216];
	add.s32 	%r219, %r219, 64;
	setp.ne.s32 	%p4, %r219, 2048;
	@%p4 bra 	$L__BB0_5;
	// begin inline asm
	mov.u32 %r217, %clock;
	// end inline asm
	cvta.to.global.u64 	%rd8, %rd3;
	st.global.u32 	[%rd8], %r22;
	cvta.to.global.u64 	%rd9, %rd4;
	st.global.u32 	[%rd9], %r217;
	cvta.to.global.u64 	%rd10, %rd5;
	st.global.u64 	[%rd10], %rd11;
$L__BB0_7:
	ret;

}


// ===== COMPILED SASS (sm_100) =====

	.target	sm_100

	.elftype	@"ET_EXEC"


//--------------------- .note.nv.tkinfo           --------------------------
	.section	.note.nv.tkinfo,"",@"SHT_NOTE"
	.sectionflags	@"SHF_NOTE_NV_TKINFO"
	.tkinfo
        /*0018*/ 	.word	0x00000002
        /*0030*/ 	.string	""
        /*0030*/ 	.string	"ptxas"
        /*0030*/ 	.string	"Cuda compilation tools, release 13.0, V13.0.88"
        /*0030*/ 	.string	"Build cuda_13.0.r13.0/compiler.36424714_0"
        /*0030*/ 	.string	"-arch sm_100 -m 64 "



//--------------------- .note.nv.cuinfo           --------------------------
	.section	.note.nv.cuinfo,"",@"SHT_NOTE"
	.sectionflags	@"SHF_NOTE_NV_CUINFO"
        /*0018*/ 	.short	0x0002
        /*001a*/ 	.short	0x0064
        /*001c*/ 	.short	0x0082
	.zero		2


//--------------------- .nv.info                  --------------------------
	.section	.nv.info,"",@"SHT_CUDA_INFO"
	.align	4


	//----- nvinfo : EIATTR_REGCOUNT
	.align		4
        /*0000*/ 	.byte	0x04, 0x2f
        /*0002*/ 	.short	(.L_1 - .L_0)
	.align		4
.L_0:
        /*0004*/ 	.word	index@(_Z10shared_latPjS_Pmj)
        /*0008*/ 	.word	0x0000000e


	//----- nvinfo : EIATTR_FRAME_SIZE
	.align		4
.L_1:
        /*000c*/ 	.byte	0x04, 0x11
        /*000e*/ 	.short	(.L_3 - .L_2)
	.align		4
.L_2:
        /*0010*/ 	.word	index@(_Z10shared_latPjS_Pmj)
        /*0014*/ 	.word	0x00000000


	//----- nvinfo : EIATTR_MIN_STACK_SIZE
	.align		4
.L_3:
        /*0018*/ 	.byte	0x04, 0x12
        /*001a*/ 	.short	(.L_5 - .L_4)
	.align		4
.L_4:
        /*001c*/ 	.word	index@(_Z10shared_latPjS_Pmj)
        /*0020*/ 	.word	0x00000000
.L_5:


//--------------------- .nv.compat                --------------------------
	.section	.nv.compat,"",@"SHT_CUDA_COMPAT_INFO"
	.align	4
        /*0000*/ 	.byte	0x02, 0x09, 0x00, 0x00, 0x02, 0x02, 0x01, 0x00, 0x02, 0x05, 0x05, 0x00, 0x03, 0x07, 0x01, 0x01
        /*0010*/ 	.byte	0x02, 0x03, 0x00, 0x00, 0x02, 0x06, 0x01, 0x00, 0x04, 0x0b, 0x08, 0x00, 0x09, 0x00, 0x00, 0x00
        /*0020*/ 	.byte	0x00, 0x00, 0x00, 0x00


//--------------------- .nv.info._Z10shared_latPjS_Pmj --------------------------
	.section	.nv.info._Z10shared_latPjS_Pmj,"",@"SHT_CUDA_INFO"
	.sectionflags	@""
	.align	4


	//----- nvinfo : EIATTR_CUDA_API_VERSION
	.align		4
        /*0000*/ 	.byte	0x04, 0x37
        /*0002*/ 	.short	(.L_7 - .L_6)
.L_6:
        /*0004*/ 	.word	0x00000082


	//----- nvinfo : EIATTR_KPARAM_INFO
	.align		4
.L_7:
        /*0008*/ 	.byte	0x04, 0x17
        /*000a*/ 	.short	(.L_9 - .L_8)
.L_8:
        /*000c*/ 	.word	0x00000000
        /*0010*/ 	.short	0x0003
        /*0012*/ 	.short	0x0018
        /*0014*/ 	.byte	0x00, 0xf0, 0x11, 0x00


	//----- nvinfo : EIATTR_KPARAM_INFO
	.align		4
.L_9:
        /*0018*/ 	.byte	0x04, 0x17
        /*001a*/ 	.short	(.L_11 - .L_10)
.L_10:
        /*001c*/ 	.word	0x00000000
        /*0020*/ 	.short	0x0002
        /*0022*/ 	.short	0x0010
        /*0024*/ 	.byte	0x00, 0xf5, 0x21, 0x00


	//----- nvinfo : EIATTR_KPARAM_INFO
	.align		4
.L_11:
        /*0028*/ 	.byte	0x04, 0x17
        /*002a*/ 	.short	(.L_13 - .L_12)
.L_12:
        /*002c*/ 	.word	0x00000000
        /*0030*/ 	.short	0x0001
        /*0032*/ 	.short	0x0008
        /*0034*/ 	.byte	0x00, 0xf5, 0x21, 0x00


	//----- nvinfo : EIATTR_KPARAM_INFO
	.align		4
.L_13:
        /*0038*/ 	.byte	0x04, 0x17
        /*003a*/ 	.short	(.L_15 - .L_14)
.L_14:
        /*003c*/ 	.word	0x00000000
        /*0040*/ 	.short	0x0000
        /*0042*/ 	.short	0x0000
        /*0044*/ 	.byte	0x00, 0xf5, 0x21, 0x00


	//----- nvinfo : EIATTR_SPARSE_MMA_MASK
	.align		4
.L_15:
        /*0048*/ 	.byte	0x03, 0x50
        /*004a*/ 	.short	0x0000


	//----- nvinfo : EIATTR_MAXREG_COUNT
	.align		4
        /*004c*/ 	.byte	0x03, 0x1b
        /*004e*/ 	.short	0x00ff


	//----- nvinfo : EIATTR_MERCURY_ISA_VERSION
	.align		4
        /*0050*/ 	.byte	0x03, 0x5f
        /*0052*/ 	.short	0x0101


	//----- nvinfo : EIATTR_VRC_CTA_INIT_COUNT
	.align		4
        /*0054*/ 	.byte	0x02, 0x4a
	.zero		1
	.zero		1


	//----- nvinfo : EIATTR_EXIT_INSTR_OFFSETS
	.align		4
        /*0058*/ 	.byte	0x04, 0x1c
        /*005a*/ 	.short	(.L_17 - .L_16)


	//   ....[0]....
.L_16:
        /*005c*/ 	.word	0x000001c0


	//   ....[1]....
        /*0060*/ 	.word	0x00000ae0


	//----- nvinfo : EIATTR_CRS_STACK_SIZE
	.align		4
.L_17:
        /*0064*/ 	.byte	0x04, 0x1e
        /*0066*/ 	.short	(.L_19 - .L_18)
.L_18:
        /*0068*/ 	.word	0x00000000


	//----- nvinfo : EIATTR_CBANK_PARAM_SIZE
	.align		4
.L_19:
        /*006c*/ 	.byte	0x03, 0x19
        /*006e*/ 	.short	0x001c


	//----- nvinfo : EIATTR_PARAM_CBANK
	.align		4
        /*0070*/ 	.byte	0x04, 0x0a
        /*0072*/ 	.short	(.L_21 - .L_20)
	.align		4
.L_20:
        /*0074*/ 	.word	index@(.nv.constant0._Z10shared_latPjS_Pmj)
        /*0078*/ 	.short	0x0380
        /*007a*/ 	.short	0x001c


	//----- nvinfo : EIATTR_SW_WAR
	.align		4
.L_21:
        /*007c*/ 	.byte	0x04, 0x36
        /*007e*/ 	.short	(.L_23 - .L_22)
.L_22:
        /*0080*/ 	.word	0x00000008
.L_23:


//--------------------- .nv.callgraph             --------------------------
	.section	.nv.callgraph,"",@"SHT_CUDA_CALLGRAPH"
	.align	4
	.sectionentsize	8
	.align		4
        /*0000*/ 	.word	0x00000000
	.align		4
        /*0004*/ 	.word	0xffffffff
	.align		4
        /*0008*/ 	.word	0x00000000
	.align		4
        /*000c*/ 	.word	0xfffffffe
	.align		4
        /*0010*/ 	.word	0x00000000
	.align		4
        /*0014*/ 	.word	0xfffffffd
	.align		4
        /*0018*/ 	.word	0x00000000
	.align		4
        /*001c*/ 	.word	0xfffffffc


//--------------------- .text._Z10shared_latPjS_Pmj --------------------------
	.section	.text._Z10shared_latPjS_Pmj,"ax",@progbits
	.align	128
        .global         _Z10shared_latPjS_Pmj
        .type           _Z10shared_latPjS_Pmj,@function
        .size           _Z10shared_latPjS_Pmj,(.L_x_5 - _Z10shared_latPjS_Pmj)
        .other          _Z10shared_latPjS_Pmj,@"STO_CUDA_ENTRY STV_DEFAULT"
_Z10shared_latPjS_Pmj:
.text._Z10shared_latPjS_Pmj:
[----:B------:R-:W-:Y:S01]  /*0000*/  LDC R1, c[0x0][0x37c] ;  /* 0x0000df00ff017b82 */ /* 0x000fe20000000800 */
[----:B------:R-:W0:Y:S07]  /*0010*/  S2R R0, SR_TID.X ;  /* 0x0000000000007919 */ /* 0x000e2e0000002100 */
[----:B------:R-:W0:Y:S01]  /*0020*/  S2UR UR5, SR_CTAID.X ;  /* 0x00000000000579c3 */ /* 0x000e220000002500 */
[----:B------:R-:W1:Y:S01]  /*0030*/  LDCU UR6, c[0x0][0x398] ;  /* 0x00007300ff0677ac */ /* 0x000e620008000800 */
[----:B------:R-:W-:Y:S06]  /*0040*/  BSSY.RECONVERGENT B0, `(.L_x_0) ;  /* 0x0000017000007945 */ /* 0x000fec0003800200 */
[----:B------:R-:W0:Y:S01]  /*0050*/  LDC R7, c[0x0][0x360] ;  /* 0x0000d800ff077b82 */ /* 0x000e220000000800 */
[----:B-1----:R-:W-:Y:S01]  /*0060*/  UIADD3 UR4, UPT, UPT, -UR6, 0x1800, URZ ;  /* 0x0000180006047890 */ /* 0x002fe2000fffe1ff */
[----:B0-----:R-:W-:-:S05]  /*0070*/  IMAD R0, R7, UR5, R0 ;  /* 0x0000000507007c24 */ /* 0x001fca000f8e0200 */
[C---:B------:R-:W-:Y:S02]  /*0080*/  ISETP.GE.U32.AND P1, PT, R0.reuse, UR4, PT ;  /* 0x0000000400007c0c */ /* 0x040fe4000bf26070 */
[----:B------:R-:W-:-:S11]  /*0090*/  ISETP.NE.AND P0, PT, R0, RZ, PT ;  /* 0x000000ff0000720c */ /* 0x000fd60003f05270 */
[----:B------:R-:W-:Y:S05]  /*00a0*/  @P1 BRA `(.L_x_1) ;  /* 0x0000000000401947 */ /* 0x000fea0003800000 */
[----:B------:R-:W0:Y:S01]  /*00b0*/  S2R R3, SR_CgaCtaId ;  /* 0x0000000000037919 */ /* 0x000e220000008800 */
[----:B------:R-:W1:Y:S01]  /*00c0*/  LDCU UR5, c[0x0][0x370] ;  /* 0x00006e00ff0577ac */ /* 0x000e620008000800 */
[----:B------:R-:W-:Y:S01]  /*00d0*/  MOV R2, 0x400 ;  /* 0x0000040000027802 */ /* 0x000fe20000000f00 */
[----:B------:R-:W-:Y:S02]  /*00e0*/  IMAD.MOV.U32 R5, RZ, RZ, R0 ;  /* 0x000000ffff057224 */ /* 0x000fe400078e0000 */
[----:B-1----:R-:W-:Y:S01]  /*00f0*/  IMAD R0, R7, UR5, RZ ;  /* 0x0000000507007c24 */ /* 0x002fe2000f8e02ff */
[----:B0-----:R-:W-:-:S07]  /*0100*/  LEA R4, R3, R2, 0x18 ;  /* 0x0000000203047211 */ /* 0x001fce00078ec0ff */
.L_x_2:
[C---:B0-----:R-:W-:Y:S01]  /*0110*/  VIADD R2, R5.reuse, UR6 ;  /* 0x0000000605027c36 */ /* 0x041fe20008000000 */
[----:B------:R-:W-:Y:S01]  /*0120*/  LEA R7, R5, R4, 0x3 ;  /* 0x0000000405077211 */ /* 0x000fe200078e18ff */
[----:B------:R-:W-:Y:S02]  /*0130*/  IMAD.IADD R5, R0, 0x1, R5 ;  /* 0x0000000100057824 */ /* 0x000fe400078e0205 */
[----:B------:R-:W-:-:S03]  /*0140*/  IMAD.HI.U32 R3, R2, -0x55555555, RZ ;  /* 0xaaaaaaab02037827 */ /* 0x000fc600078e00ff */
[----:B------:R-:W-:Y:S02]  /*0150*/  ISETP.GE.U32.AND P1, PT, R5, UR4, PT ;  /* 0x0000000405007c0c */ /* 0x000fe4000bf26070 */
[----:B------:R-:W-:-:S05]  /*0160*/  SHF.R.U32.HI R3, RZ, 0xc, R3 ;  /* 0x0000000cff037819 */ /* 0x000fca0000011603 */
[----:B------:R-:W-:Y:S02]  /*0170*/  IMAD R2, R3, -0x1800, R2 ;  /* 0xffffe80003027824 */ /* 0x000fe400078e0202 */
[----:B------:R-:W-:-:S05]  /*0180*/  IMAD.MOV.U32 R3, RZ, RZ, RZ ;  /* 0x000000ffff037224 */ /* 0x000fca00078e00ff */
[----:B------:R0:W-:Y:S01]  /*0190*/  STS.64 [R7], R2 ;  /* 0x0000000207007388 */ /* 0x0001e20000000a00 */
[----:B------:R-:W-:Y:S05]  /*01a0*/  @!P1 BRA `(.L_x_2) ;  /* 0xfffffffc00d89947 */ /* 0x000fea000383ffff */
.L_x_1:
[----:B------:R-:W-:Y:S05]  /*01b0*/  BSYNC.RECONVERGENT B0 ;  /* 0x0000000000007941 */ /* 0x000fea0003800200 */
.L_x_0:
[----:B------:R-:W-:Y:S05]  /*01c0*/  @P0 EXIT ;  /* 0x000000000000094d */ /* 0x000fea0003800000 */
[----:B------:R-:W-:Y:S01]  /*01d0*/  CS2R R4, SRZ ;  /* 0x0000000000047805 */ /* 0x000fe2000001ff00 */
[----:B------:R-:W-:Y:S01]  /*01e0*/  UMOV UR4, URZ ;  /* 0x000000ff00047c82 */ /* 0x000fe20008000000 */
[----:B------:R-:W-:Y:S01]  /*01f0*/  CS2R.32 R0, SR_CLOCKLO ;  /* 0x0000000000007805 */ /* 0x000fe20000005000 */
[----:B0-----:R-:W0:Y:S01]  /*0200*/  S2R R3, SR_CgaCtaId ;  /* 0x0000000000037919 */ /* 0x001e220000008800 */
[----:B------:R-:W-:Y:S01]  /*0210*/  MOV R2, 0x400 ;  /* 0x0000040000027802 */ /* 0x000fe20000000f00 */
[----:B------:R-:W1:Y:S03]  /*0220*/  LDCU.64 UR6, c[0x0][0x358] ;  /* 0x00006b00ff0677ac */ /* 0x000e660008000a00 */
[----:B01----:R-:W-:-:S07]  /*0230*/  LEA R2, R3, R2, 0x18 ;  /* 0x0000000203027211 */ /* 0x003fce00078ec0ff */
.L_x_3:
[----:B0-----:R-:W-:Y:S01]  /*0240*/  LEA R4, R4, R2, 0x3 ;  /* 0x0000000204047211 */ /* 0x001fe200078e18ff */
[----:B------:R-:W-:-:S04]  /*0250*/  UIADD3 UR4, UPT, UPT, UR4, 0x40, URZ ;  /* 0x0000004004047890 */ /* 0x000fc8000fffe0ff */
[----:B------:R-:W0:Y:S01]  /*0260*/  LDS R3, [R4] ;  /* 0x0000000004037984 */ /* 0x000e220000000800 */
[----:B------:R-:W-:Y:S01]  /*0270*/  UISETP.NE.AND UP0, UPT, UR4, 0x800, UPT ;  /* 0x000008000400788c */ /* 0x000fe2000bf05270 */
[----:B0-----:R-:W-:-:S06]  /*0280*/  IMAD R3, R3, 0x8, R2 ;  /* 0x0000000803037824 */ /* 0x001fcc00078e0202 */
[----:B------:R-:W0:Y:S02]  /*0290*/  LDS R3, [R3] ;  /* 0x0000000003037984 */ /* 0x000e240000000800 */
[----:B0-----:R-:W-:-:S06]  /*02a0*/  IMAD R5, R3, 0x8, R2 ;  /* 0x0000000803057824 */ /* 0x001fcc00078e0202 */
[----:B------:R-:W0:Y:S02]  /*02b0*/  LDS R5, [R5] ;  /* 0x0000000005057984 */ /* 0x000e240000000800 */
[----:B0-----:R-:W-:-:S05]  /*02c0*/  LEA R6, R5, R2, 0x3 ;  /* 0x0000000205067211 */ /* 0x001fca00078e18ff */
[----:B------:R-:W0:Y:S02]  /*02d0*/  LDS R7, [R6] ;  /* 0x0000000006077984 */ /* 0x000e240000000800 */
[----:B0-----:R-:W-:-:S06]  /*02e0*/  IMAD R7, R7, 0x8, R2 ;  /* 0x0000000807077824 */ /* 0x001fcc00078e0202 */
[----:B------:R-:W0:Y:S02]  /*02f0*/  LDS R7, [R7] ;  /* 0x0000000007077984 */ /* 0x000e240000000800 */
[----:B0-----:R-:W-:-:S05]  /*0300*/  IMAD R8, R7, 0x8, R2 ;  /* 0x0000000807087824 */ /* 0x001fca00078e0202 */
[----:B------:R-:W0:Y:S02]  /*0310*/  LDS R9, [R8] ;  /* 0x0000000008097984 */ /* 0x000e240000000800 */
[----:B0-----:R-:W-:-:S06]  /*0320*/  LEA R9, R9, R2, 0x3 ;  /* 0x0000000209097211 */ /* 0x001fcc00078e18ff */
[----:B------:R-:W0:Y:S02]  /*0330*/  LDS R9, [R9] ;  /* 0x0000000009097984 */ /* 0x000e240000000800 */
[----:B0-----:R-:W-:-:S06]  /*0340*/  IMAD R3, R9, 0x8, R2 ;  /* 0x0000000809037824 */ /* 0x001fcc00078e0202 */
[----:B------:R-:W0:Y:S02]  /*0350*/  LDS R3, [R3] ;  /* 0x0000000003037984 */ /* 0x000e240000000800 */
[----:B0-----:R-:W-:-:S05]  /*0360*/  IMAD R4, R3, 0x8, R2 ;  /* 0x0000000803047824 */ /* 0x001fca00078e0202 */
[----:B------:R-:W0:Y:S02]  /*0370*/  LDS R5, [R4] ;  /* 0x0000000004057984 */ /* 0x000e240000000800 */
[----:B0-----:R-:W-:-:S06]  /*0380*/  LEA R5, R5, R2, 0x3 ;  /* 0x0000000205057211 */ /* 0x001fcc00078e18ff */
        /* <DEDUP_REMOVED lines=9> */
[----:B0-----:R-:W-:-:S06]  /*0420*/  IMAD R3, R9, 0x8, R2 ;  /* 0x0000000809037824 */ /* 0x001fcc00078e0202 */
[----:B------:R-:W0:Y:S02]  /*0430*/  LDS R3, [R3] ;  /* 0x0000000003037984 */ /* 0x000e240000000800 */
[----:B0-----:R-:W-:-:S05]  /*0440*/  LEA R4, R3, R2, 0x3 ;  /* 0x0000000203047211 */ /* 0x001fca00078e18ff */
        /* <DEDUP_REMOVED lines=95> */
[----:B0-----:R-:W-:-:S06]  /*0a40*/  LEA R4, R3, R2, 0x3 ;  /* 0x0000000203047211 */ /* 0x001fcc00078e18ff */
[----:B------:R-:W0:Y:S01]  /*0a50*/  LDS.64 R4, [R4] ;  /* 0x0000000004047984 */ /* 0x000e220000000a00 */
[----:B------:R-:W-:Y:S05]  /*0a60*/  BRA.U UP0, `(.L_x_3) ;  /* 0xfffffff500f47547 */ /* 0x000fea000b83ffff */
[----:B------:R-:W-:Y:S01]  /*0a70*/  CS2R.32 R11, SR_CLOCKLO ;  /* 0x00000000000b7805 */ /* 0x000fe20000005000 */
[----:B------:R-:W1:Y:S08]  /*0a80*/  LDC.64 R2, c[0x0][0x380] ;  /* 0x0000e000ff027b82 */ /* 0x000e700000000a00 */
[----:B------:R-:W2:Y:S08]  /*0a90*/  LDC.64 R6, c[0x0][0x388] ;  /* 0x0000e200ff067b82 */ /* 0x000eb00000000a00 */
[----:B------:R-:W0:Y:S01]  /*0aa0*/  LDC.64 R8, c[0x0][0x390] ;  /* 0x0000e400ff087b82 */ /* 0x000e220000000a00 */
[----:B-1----:R-:W-:Y:S04]  /*0ab0*/  STG.E desc[UR6][R2.64], R0 ;  /* 0x0000000002007986 */ /* 0x002fe8000c101906 */
[----:B--2---:R-:W-:Y:S04]  /*0ac0*/  STG.E desc[UR6][R6.64], R11 ;  /* 0x0000000b06007986 */ /* 0x004fe8000c101906 */
[----:B0-----:R-:W-:Y:S01]  /*0ad0*/  STG.E.64 desc[UR6][R8.64], R4 ;  /* 0x0000000408007986 */ /* 0x001fe2000c101b06 */
[----:B------:R-:W-:Y:S05]  /*0ae0*/  EXIT ;  /* 0x000000000000794d */ /* 0x000fea0003800000 */
.L_x_4:
[----:B------:R-:W-:-:S00]  /*0af0*/  BRA `(.L_x_4) ;  /* 0xfffffffc00fc7947 */ /* 0x000fc0000383ffff */
[----:B------:R-:W-:-:S00]  /*0b00*/  NOP ;  /* 0x0000000000007918 */ /* 0x000fc00000000000 */
[----:B------:R-:W-:-:S00]  /*0b10*/  NOP ;  /* 0x0000000000007918 */ /* 0x000fc00000000000 */
[----:B------:R-:W-:-:S00]  /*0b20*/  NOP ;  /* 0x0000000000007918 */ /* 0x000fc00000000000 */
[----:B------:R-:W-:-:S00]  /*0b30*/  NOP ;  /* 0x0000000000007918 */ /* 0x000fc00000000000 */
[----:B------:R-:W-:-:S00]  /*0b40*/  NOP ;  /* 0x0000000000007918 */ /* 0x000fc00000000000 */
[----:B------:R-:W-:-:S00]  /*0b50*/  NOP ;  /* 0x0000000000007918 */ /* 0x000fc00000000000 */
[----:B------:R-:W-:-:S00]  /*0b60*/  NOP ;  /* 0x0000000000007918 */ /* 0x000fc00000000000 */
[----:B------:R-:W-:-:S00]  /*0b70*/  NOP ;  /* 0x0000000000007918 */ /* 0x000fc00000000000 */
.L_x_5:


//--------------------- .nv.shared._Z10shared_latPjS_Pmj --------------------------
	.section	.nv.shared._Z10shared_latPjS_Pmj,"aw",@nobits
	.sectionflags	@""
	.align	8
.nv.shared._Z10shared_latPjS_Pmj:
	.zero		50176


//--------------------- .nv.shared.reserved.0     --------------------------
	.section	.nv.shared.reserved.0,"aw",@nobits
	.weak		__nv_reservedSMEM_offset_0_alias
	.size		__nv_reservedSMEM_offset_0_alias, 0, 64
	.other		__nv_reservedSMEM_offset_0_alias,@"STO_CUDA_RESERVED_SHARED STV_DEFAULT"
__nv_reservedSMEM_offset_0_alias:
	.zero		0
	.zero		64


//--------------------- .nv.constant0._Z10shared_latPjS_Pmj --------------------------
	.section	.nv.constant0._Z10shared_latPjS_Pmj,"a",@progbits
	.sectionflags	@""
	.align	4
.nv.constant0._Z10shared_latPjS_Pmj:
	.zero		924


//--------------------- SYMBOLS --------------------------

	.type		.nv.reservedSmem.offset0,@object
	.size		.nv.reservedSmem.offset0,0x4
	.type		.nv.reservedSmem.cap,@object
	.size		.nv.reservedSmem.cap,0x4
